	.headerflags	@"EF_CUDA_TEXMODE_UNIFIED EF_CUDA_64BIT_ADDRESS EF_CUDA_ACCELERATORS EF_CUDA_SM90 EF_CUDA_VIRTUAL_SM(EF_CUDA_SM90)"
	.elftype	@"ET_EXEC"


//--------------------- .nv.info                  --------------------------
	.section	.nv.info,"",@"SHT_CUDA_INFO"
	.align	4


	//----- nvinfo : EIATTR_REGCOUNT
	.align		4
        /*0000*/ 	.byte	0x04, 0x2f
        /*0002*/ 	.short	(.L_3 - .L_2)
	.align		4
.L_2:
        /*0004*/ 	.word	index@(triton_poi_fused__native_batch_norm_legit_no_training_add_relu_32)
        /*0008*/ 	.word	0x0000001a


	//----- nvinfo : EIATTR_MIN_STACK_SIZE
	.align		4
.L_3:
        /*000c*/ 	.byte	0x04, 0x12
        /*000e*/ 	.short	(.L_5 - .L_4)
	.align		4
.L_4:
        /*0010*/ 	.word	index@(triton_poi_fused__native_batch_norm_legit_no_training_add_relu_32)
        /*0014*/ 	.word	0x00000000


	//----- nvinfo : EIATTR_FRAME_SIZE
	.align		4
.L_5:
        /*0018*/ 	.byte	0x04, 0x11
        /*001a*/ 	.short	(.L_7 - .L_6)
	.align		4
.L_6:
        /*001c*/ 	.word	index@(triton_poi_fused__native_batch_norm_legit_no_training_add_relu_32)
        /*0020*/ 	.word	0x00000000


	//----- nvinfo : EIATTR_MIN_STACK_SIZE
	.align		4
.L_7:
        /*0024*/ 	.byte	0x04, 0x12
        /*0026*/ 	.short	(.L_9 - .L_8)
	.align		4
.L_8:
        /*0028*/ 	.word	index@(triton_poi_fused__native_batch_norm_legit_no_training_add_relu_32)
        /*002c*/ 	.word	0x00000000
.L_9:


//--------------------- .nv.info.triton_poi_fused__native_batch_norm_legit_no_training_add_relu_32 --------------------------
	.section	.nv.info.triton_poi_fused__native_batch_norm_legit_no_training_add_relu_32,"",@"SHT_CUDA_INFO"
	.sectionflags	@""
	.align	4


	//----- nvinfo : EIATTR_CUDA_API_VERSION
	.align		4
        /*0000*/ 	.byte	0x04, 0x37
        /*0002*/ 	.short	(.L_11 - .L_10)
.L_10:
        /*0004*/ 	.word	0x0000007c


	//----- nvinfo : EIATTR_KPARAM_INFO
	.align		4
.L_11:
        /*0008*/ 	.byte	0x04, 0x17
        /*000a*/ 	.short	(.L_13 - .L_12)
.L_12:
        /*000c*/ 	.word	0x00000000
        /*0010*/ 	.short	0x000b
        /*0012*/ 	.short	0x0058
        /*0014*/ 	.byte	0x00, 0xf0, 0x11, 0x00


	//----- nvinfo : EIATTR_KPARAM_INFO
	.align		4
.L_13:
        /*0018*/ 	.byte	0x04, 0x17
        /*001a*/ 	.short	(.L_15 - .L_14)
.L_14:
        /*001c*/ 	.word	0x00000000
        /*0020*/ 	.short	0x000a
        /*0022*/ 	.short	0x0050
        /*0024*/ 	.byte	0x00, 0xf4, 0x21, 0x00


	//----- nvinfo : EIATTR_KPARAM_INFO
	.align		4
.L_15:
        /*0028*/ 	.byte	0x04, 0x17
        /*002a*/ 	.short	(.L_17 - .L_16)
.L_16:
        /*002c*/ 	.word	0x00000000
        /*0030*/ 	.short	0x0009
        /*0032*/ 	.short	0x0048
        /*0034*/ 	.byte	0x00, 0xf4, 0x21, 0x00


	//----- nvinfo : EIATTR_KPARAM_INFO
	.align		4
.L_17:
        /*0038*/ 	.byte	0x04, 0x17
        /*003a*/ 	.short	(.L_19 - .L_18)
.L_18:
        /*003c*/ 	.word	0x00000000
        /*0040*/ 	.short	0x0008
        /*0042*/ 	.short	0x0040
        /*0044*/ 	.byte	0x00, 0xf4, 0x21, 0x00


	//----- nvinfo : EIATTR_KPARAM_INFO
	.align		4
.L_19:
        /*0048*/ 	.byte	0x04, 0x17
        /*004a*/ 	.short	(.L_21 - .L_20)
.L_20:
        /*004c*/ 	.word	0x00000000
        /*0050*/ 	.short	0x0007
        /*0052*/ 	.short	0x0038
        /*0054*/ 	.byte	0x00, 0xf4, 0x21, 0x00


	//----- nvinfo : EIATTR_KPARAM_INFO
	.align		4
.L_21:
        /*0058*/ 	.byte	0x04, 0x17
        /*005a*/ 	.short	(.L_23 - .L_22)
.L_22:
        /*005c*/ 	.word	0x00000000
        /*0060*/ 	.short	0x0006
        /*0062*/ 	.short	0x0030
        /*0064*/ 	.byte	0x00, 0xf4, 0x21, 0x00


	//----- nvinfo : EIATTR_KPARAM_INFO
	.align		4
.L_23:
        /*0068*/ 	.byte	0x04, 0x17
        /*006a*/ 	.short	(.L_25 - .L_24)
.L_24:
        /*006c*/ 	.word	0x00000000
        /*0070*/ 	.short	0x0005
        /*0072*/ 	.short	0x0028
        /*0074*/ 	.byte	0x00, 0xf4, 0x21, 0x00


	//----- nvinfo : EIATTR_KPARAM_INFO
	.align		4
.L_25:
        /*0078*/ 	.byte	0x04, 0x17
        /*007a*/ 	.short	(.L_27 - .L_26)
.L_26:
        /*007c*/ 	.word	0x00000000
        /*0080*/ 	.short	0x0004
        /*0082*/ 	.short	0x0020
        /*0084*/ 	.byte	0x00, 0xf4, 0x21, 0x00


	//----- nvinfo : EIATTR_KPARAM_INFO
	.align		4
.L_27:
        /*0088*/ 	.byte	0x04, 0x17
        /*008a*/ 	.short	(.L_29 - .L_28)
.L_28:
        /*008c*/ 	.word	0x00000000
        /*0090*/ 	.short	0x0003
        /*0092*/ 	.short	0x0018
        /*0094*/ 	.byte	0x00, 0xf4, 0x21, 0x00


	//----- nvinfo : EIATTR_KPARAM_INFO
	.align		4
.L_29:
        /*0098*/ 	.byte	0x04, 0x17
        /*009a*/ 	.short	(.L_31 - .L_30)
.L_30:
        /*009c*/ 	.word	0x00000000
        /*00a0*/ 	.short	0x0002
        /*00a2*/ 	.short	0x0010
        /*00a4*/ 	.byte	0x00, 0xf4, 0x21, 0x00


	//----- nvinfo : EIATTR_KPARAM_INFO
	.align		4
.L_31:
        /*00a8*/ 	.byte	0x04, 0x17
        /*00aa*/ 	.short	(.L_33 - .L_32)
.L_32:
        /*00ac*/ 	.word	0x00000000
        /*00b0*/ 	.short	0x0001
        /*00b2*/ 	.short	0x0008
        /*00b4*/ 	.byte	0x00, 0xf4, 0x21, 0x00


	//----- nvinfo : EIATTR_KPARAM_INFO
	.align		4
.L_33:
        /*00b8*/ 	.byte	0x04, 0x17
        /*00ba*/ 	.short	(.L_35 - .L_34)
.L_34:
        /*00bc*/ 	.word	0x00000000
        /*00c0*/ 	.short	0x0000
        /*00c2*/ 	.short	0x0000
        /*00c4*/ 	.byte	0x00, 0xf4, 0x21, 0x00


	//----- nvinfo : EIATTR_SPARSE_MMA_MASK
	.align		4
.L_35:
        /*00c8*/ 	.byte	0x03, 0x50
        /*00ca*/ 	.short	0x0000


	//----- nvinfo : EIATTR_MAXREG_COUNT
	.align		4
        /*00cc*/ 	.byte	0x03, 0x1b
        /*00ce*/ 	.short	0x00ff


	//----- nvinfo : EIATTR_EXIT_INSTR_OFFSETS
	.align		4
        /*00d0*/ 	.byte	0x04, 0x1c
        /*00d2*/ 	.short	(.L_37 - .L_36)


	//   ....[0]....
.L_36:
        /*00d4*/ 	.word	0x00000570


	//----- nvinfo : EIATTR_REQNTID
	.align		4
.L_37:
        /*00d8*/ 	.byte	0x04, 0x10
        /*00da*/ 	.short	(.L_39 - .L_38)
.L_38:
        /*00dc*/ 	.word	0x00000100
        /*00e0*/ 	.word	0x00000001
        /*00e4*/ 	.word	0x00000001


	//----- nvinfo : EIATTR_CBANK_PARAM_SIZE
	.align		4
.L_39:
        /*00e8*/ 	.byte	0x03, 0x19
        /*00ea*/ 	.short	0x005c


	//----- nvinfo : EIATTR_PARAM_CBANK
	.align		4
        /*00ec*/ 	.byte	0x04, 0x0a
        /*00ee*/ 	.short	(.L_41 - .L_40)
	.align		4
.L_40:
        /*00f0*/ 	.word	index@(.nv.constant0.triton_poi_fused__native_batch_norm_legit_no_training_add_relu_32)
        /*00f4*/ 	.short	0x0210
        /*00f6*/ 	.short	0x005c


	//----- nvinfo : EIATTR_SW_WAR
	.align		4
.L_41:
        /*00f8*/ 	.byte	0x04, 0x36
        /*00fa*/ 	.short	(.L_43 - .L_42)
.L_42:
        /*00fc*/ 	.word	0x00000008
.L_43:


//--------------------- .nv.callgraph             --------------------------
	.section	.nv.callgraph,"",@"SHT_CUDA_CALLGRAPH"
	.align	4
	.sectionentsize	8
	.align		4
        /*0000*/ 	.word	0x00000000
	.align		4
        /*0004*/ 	.word	0xffffffff
	.align		4
        /*0008*/ 	.word	0x00000000
	.align		4
        /*000c*/ 	.word	0xfffffffe
	.align		4
        /*0010*/ 	.word	0x00000000
	.align		4
        /*0014*/ 	.word	0xfffffffd
	.align		4
        /*0018*/ 	.word	0x00000000
	.align		4
        /*001c*/ 	.word	0xfffffffc


//--------------------- .nv.constant4             --------------------------
	.section	.nv.constant4,"a",@progbits
	.align	8
	.align		8
.nv.constant4:
        /*0000*/ 	.dword	_$_str
	.align		8
        /*0008*/ 	.dword	_$_str_$_2


//--------------------- .text.triton_poi_fused__native_batch_norm_legit_no_training_add_relu_32 --------------------------
	.section	.text.triton_poi_fused__native_batch_norm_legit_no_training_add_relu_32,"ax",@progbits
	.align	128
        .global         triton_poi_fused__native_batch_norm_legit_no_training_add_relu_32
        .type           triton_poi_fused__native_batch_norm_legit_no_training_add_relu_32,@function
        .size           triton_poi_fused__native_batch_norm_legit_no_training_add_relu_32,(.L_x_1 - triton_poi_fused__native_batch_norm_legit_no_training_add_relu_32)
        .other          triton_poi_fused__native_batch_norm_legit_no_training_add_relu_32,@"STO_CUDA_ENTRY STV_DEFAULT"
triton_poi_fused__native_batch_norm_legit_no_training_add_relu_32:
.text.triton_poi_fused__native_batch_norm_legit_no_training_add_relu_32:
[----:B------:R-:W-:Y:S01]  /*0000*/  LDC R1, c[0x0][0x28] ;  /* 0x00000a00ff017b82 */ /* 0x000fe20000000800 */
[----:B------:R-:W1:Y:S07]  /*0010*/  S2R R0, SR_TID.X ;  /* 0x0000000000007919 */ /* 0x000e6e0000002100 */
[----:B------:R-:W2:Y:S01]  /*0020*/  LDC.64 R16, c[0x0][0x250] ;  /* 0x00009400ff107b82 */ /* 0x000ea20000000a00 */
[----:B------:R-:W-:Y:S01]  /*0030*/  ULDC.64 UR4, c[0x0][0x208] ;  /* 0x0000820000047ab9 */ /* 0x000fe20000000a00 */
[----:B------:R-:W3:Y:S06]  /*0040*/  S2R R5, SR_CTAID.X ;  /* 0x0000000000057919 */ /* 0x000eec0000002500 */
[----:B------:R-:W4:Y:S08]  /*0050*/  LDC.64 R18, c[0x0][0x248] ;  /* 0x00009200ff127b82 */ /* 0x000f300000000a00 */
[----:B------:R-:W5:Y:S08]  /*0060*/  LDC.64 R22, c[0x0][0x218] ;  /* 0x00008600ff167b82 */ /* 0x000f700000000a00 */
[----:B------:R-:W4:Y:S01]  /*0070*/  LDC.64 R8, c[0x0][0x240] ;  /* 0x00009000ff087b82 */ /* 0x000f220000000a00 */
[----:B-1----:R-:W-:-:S07]  /*0080*/  SHF.L.U32 R0, R0, 0x1, RZ ;  /* 0x0000000100007819 */ /* 0x002fce00000006ff */
[----:B------:R-:W1:Y:S01]  /*0090*/  LDC.64 R20, c[0x0][0x220] ;  /* 0x00008800ff147b82 */ /* 0x000e620000000a00 */
[----:B---3--:R-:W-:Y:S02]  /*00a0*/  SHF.R.S32.HI R3, RZ, 0x16, R5 ;  /* 0x00000016ff037819 */ /* 0x008fe40000011405 */
[----:B------:R-:W-:Y:S02]  /*00b0*/  LOP3.LUT R0, R0, 0x1fe, RZ, 0xc0, !PT ;  /* 0x000001fe00007812 */ /* 0x000fe400078ec0ff */
[----:B------:R-:W-:-:S03]  /*00c0*/  SGXT R3, R3, 0x1 ;  /* 0x000000010303781a */ /* 0x000fc60000000200 */
[----:B------:R-:W3:Y:S01]  /*00d0*/  LDC.64 R14, c[0x0][0x230] ;  /* 0x00008c00ff0e7b82 */ /* 0x000ee20000000a00 */
[----:B------:R-:W-:-:S04]  /*00e0*/  LEA R12, R5, R0, 0x9 ;  /* 0x00000000050c7211 */ /* 0x000fc800078e48ff */
[----:B------:R-:W-:-:S03]  /*00f0*/  LEA.HI R3, R3, R12, RZ, 0x6 ;  /* 0x0000000c03037211 */ /* 0x000fc600078f30ff */
[----:B------:R-:W1:Y:S01]  /*0100*/  LDC.64 R4, c[0x0][0x228] ;  /* 0x00008a00ff047b82 */ /* 0x000e620000000a00 */
[--C-:B------:R-:W-:Y:S02]  /*0110*/  SHF.R.S32.HI R13, RZ, 0x6, R3.reuse ;  /* 0x00000006ff0d7819 */ /* 0x100fe40000011403 */
[----:B------:R-:W-:-:S04]  /*0120*/  SHF.R.S32.HI R0, RZ, 0x1f, R3 ;  /* 0x0000001fff007819 */ /* 0x000fc80000011403 */
[----:B------:R-:W-:Y:S01]  /*0130*/  LEA.HI R0, R0, R13, RZ, 0x9 ;  /* 0x0000000d00007211 */ /* 0x000fe200078f48ff */
[----:B------:R-:W3:Y:S03]  /*0140*/  LDC.64 R10, c[0x0][0x238] ;  /* 0x00008e00ff0a7b82 */ /* 0x000ee60000000a00 */
[----:B------:R-:W-:-:S04]  /*0150*/  LOP3.LUT R0, R0, 0xfffffe00, RZ, 0xc0, !PT ;  /* 0xfffffe0000007812 */ /* 0x000fc800078ec0ff */
[----:B------:R-:W-:Y:S01]  /*0160*/  IADD3 R13, R13, -R0, RZ ;  /* 0x800000000d0d7210 */ /* 0x000fe20007ffe0ff */
[----:B------:R-:W3:Y:S04]  /*0170*/  LDC.64 R6, c[0x0][0x258] ;  /* 0x00009600ff067b82 */ /* 0x000ee80000000a00 */
[----:B--2---:R-:W-:-:S04]  /*0180*/  IMAD.WIDE R16, R13, 0x4, R16 ;  /* 0x000000040d107825 */ /* 0x004fc800078e0210 */
[C---:B01----:R-:W-:Y:S01]  /*0190*/  IMAD.WIDE R4, R13.reuse, 0x4, R4 ;  /* 0x000000040d047825 */ /* 0x043fe200078e0204 */
[----:B------:R-:W0:Y:S01]  /*01a0*/  LDC.64 R2, c[0x0][0x260] ;  /* 0x00009800ff027b82 */ /* 0x000e220000000a00 */
[----:B------:R-:W2:Y:S04]  /*01b0*/  LDG.E.EL R16, desc[UR4][R16.64] ;  /* 0x0000000410107981 */ /* 0x000ea8000c2e1900 */
[----:B------:R5:W2:Y:S01]  /*01c0*/  LDG.E.EL R0, desc[UR4][R4.64] ;  /* 0x0000000404007981 */ /* 0x000aa2000c2e1900 */
[----:B----4-:R-:W-:-:S04]  /*01d0*/  IMAD.WIDE R18, R13, 0x4, R18 ;  /* 0x000000040d127825 */ /* 0x010fc800078e0212 */
[C---:B------:R-:W-:Y:S02]  /*01e0*/  IMAD.WIDE R8, R12.reuse, 0x4, R8 ;  /* 0x000000040c087825 */ /* 0x040fe400078e0208 */
[----:B------:R-:W4:Y:S02]  /*01f0*/  LDG.E.EL R18, desc[UR4][R18.64] ;  /* 0x0000000412127981 */ /* 0x000f24000c2e1900 */
[C---:B------:R-:W-:Y:S02]  /*0200*/  IMAD.WIDE R20, R13.reuse, 0x4, R20 ;  /* 0x000000040d147825 */ /* 0x040fe400078e0214 */
[----:B------:R-:W4:Y:S02]  /*0210*/  LDG.E.64 R8, desc[UR4][R8.64] ;  /* 0x0000000408087981 */ /* 0x000f24000c1e1b00 */
[----:B-----5:R-:W-:Y:S02]  /*0220*/  IMAD.WIDE R4, R12, 0x4, R22 ;  /* 0x000000040c047825 */ /* 0x020fe400078e0216 */
[----:B------:R-:W5:Y:S02]  /*0230*/  LDG.E.EL R17, desc[UR4][R20.64] ;  /* 0x0000000414117981 */ /* 0x000f64000c2e1900 */
[----:B---3--:R-:W-:-:S02]  /*0240*/  IMAD.WIDE R14, R13, 0x4, R14 ;  /* 0x000000040d0e7825 */ /* 0x008fc400078e020e */
[----:B------:R-:W5:Y:S02]  /*0250*/  LDG.E.64 R4, desc[UR4][R4.64] ;  /* 0x0000000404047981 */ /* 0x000f64000c1e1b00 */
[C---:B------:R-:W-:Y:S02]  /*0260*/  IMAD.WIDE R10, R13.reuse, 0x4, R10 ;  /* 0x000000040d0a7825 */ /* 0x040fe400078e020a */
[----:B------:R-:W3:Y:S02]  /*0270*/  LDG.E.EL R14, desc[UR4][R14.64] ;  /* 0x000000040e0e7981 */ /* 0x000ee4000c2e1900 */
[C---:B------:R-:W-:Y:S02]  /*0280*/  IMAD.WIDE R6, R13.reuse, 0x4, R6 ;  /* 0x000000040d067825 */ /* 0x040fe400078e0206 */
[----:B------:R-:W3:Y:S02]  /*0290*/  LDG.E.EL R11, desc[UR4][R10.64] ;  /* 0x000000040a0b7981 */ /* 0x000ee4000c2e1900 */
[----:B0-----:R-:W-:-:S02]  /*02a0*/  IMAD.WIDE R2, R13, 0x4, R2 ;  /* 0x000000040d027825 */ /* 0x001fc400078e0202 */
[----:B------:R0:W3:Y:S04]  /*02b0*/  LDG.E.EL R6, desc[UR4][R6.64] ;  /* 0x0000000406067981 */ /* 0x0000e8000c2e1900 */
[----:B------:R1:W3:Y:S01]  /*02c0*/  LDG.E.EL R13, desc[UR4][R2.64] ;  /* 0x00000004020d7981 */ /* 0x0002e2000c2e1900 */
[----:B0-----:R-:W-:Y:S01]  /*02d0*/  HFMA2.MMA R7, -RZ, RZ, 1.625, 0 ;  /* 0x3e800000ff077435 */ /* 0x001fe200000001ff */
[----:B-1----:R-:W0:Y:S02]  /*02e0*/  LDC.64 R2, c[0x0][0x210] ;  /* 0x00008400ff027b82 */ /* 0x002e240000000a00 */
[----:B0-----:R-:W-:-:S04]  /*02f0*/  IMAD.WIDE R2, R12, 0x4, R2 ;  /* 0x000000040c027825 */ /* 0x001fc800078e0202 */
[----:B--2---:R-:W-:Y:S01]  /*0300*/  FADD R16, R16, 9.9999997473787516356e-06 ;  /* 0x3727c5ac10107421 */ /* 0x004fe20000000000 */
[----:B------:R-:W-:-:S03]  /*0310*/  FADD R0, R0, 9.9999997473787516356e-06 ;  /* 0x3727c5ac00007421 */ /* 0x000fc60000000000 */
[----:B------:R-:W0:Y:S08]  /*0320*/  MUFU.SQRT R20, R16 ;  /* 0x0000001000147308 */ /* 0x000e300000002000 */
[----:B------:R-:W1:Y:S01]  /*0330*/  MUFU.SQRT R19, R0 ;  /* 0x0000000000137308 */ /* 0x000e620000002000 */
[C---:B0-----:R-:W-:Y:S02]  /*0340*/  FSETP.GT.AND P1, PT, R20.reuse, 8.50705917302346158658e+37, PT ;  /* 0x7e8000001400780b */ /* 0x041fe40003f24000 */
[----:B------:R-:W-:-:S02]  /*0350*/  FSETP.GEU.AND P3, PT, R20, 1.175494350822287508e-38, PT ;  /* 0x008000001400780b */ /* 0x000fc40003f6e000 */
[C---:B-1----:R-:W-:Y:S02]  /*0360*/  FSETP.GT.AND P0, PT, R19.reuse, 8.50705917302346158658e+37, PT ;  /* 0x7e8000001300780b */ /* 0x042fe40003f04000 */
[----:B------:R-:W-:-:S07]  /*0370*/  FSETP.GEU.AND P2, PT, R19, 1.175494350822287508e-38, PT ;  /* 0x008000001300780b */ /* 0x000fce0003f4e000 */
[----:B------:R-:W-:-:S04]  /*0380*/  @P1 FMUL R20, R20, 0.25 ;  /* 0x3e80000014141820 */ /* 0x000fc80000400000 */
[----:B------:R-:W-:Y:S01]  /*0390*/  @!P3 FMUL R20, R20, 16777216 ;  /* 0x4b8000001414b820 */ /* 0x000fe20000400000 */
[----:B------:R-:W-:-:S04]  /*03a0*/  @P0 FMUL R19, R19, 0.25 ;  /* 0x3e80000013130820 */ /* 0x000fc80000400000 */
[----:B------:R-:W-:Y:S01]  /*03b0*/  @!P2 FMUL R19, R19, 16777216 ;  /* 0x4b8000001313a820 */ /* 0x000fe20000400000 */
[----:B------:R-:W0:Y:S01]  /*03c0*/  MUFU.RCP R20, R20 ;  /* 0x0000001400147308 */ /* 0x000e220000001000 */
[----:B------:R-:W-:-:S07]  /*03d0*/  FSEL R0, R7, 1, P0 ;  /* 0x3f80000007007808 */ /* 0x000fce0000000000 */
[----:B------:R-:W1:Y:S01]  /*03e0*/  MUFU.RCP R19, R19 ;  /* 0x0000001300137308 */ /* 0x000e620000001000 */
[----:B------:R-:W-:Y:S01]  /*03f0*/  FSEL R7, R7, 1, P1 ;  /* 0x3f80000007077808 */ /* 0x000fe20000800000 */
[----:B------:R-:W-:-:S04]  /*0400*/  @!P2 FMUL R0, R0, 16777216 ;  /* 0x4b8000000000a820 */ /* 0x000fc80000400000 */
[----:B------:R-:W-:Y:S01]  /*0410*/  @!P3 FMUL R7, R7, 16777216 ;  /* 0x4b8000000707b820 */ /* 0x000fe20000400000 */
[--C-:B-----5:R-:W-:Y:S01]  /*0420*/  FADD R15, R4, -R17.reuse ;  /* 0x80000011040f7221 */ /* 0x120fe20000000000 */
[--C-:B----4-:R-:W-:Y:S02]  /*0430*/  FADD R8, R8, -R18.reuse ;  /* 0x8000001208087221 */ /* 0x110fe40000000000 */
[----:B0-----:R-:W-:Y:S01]  /*0440*/  FMUL R7, R20, R7 ;  /* 0x0000000714077220 */ /* 0x001fe20000400000 */
[----:B------:R-:W-:Y:S01]  /*0450*/  FADD R5, R5, -R17 ;  /* 0x8000001105057221 */ /* 0x000fe20000000000 */
[----:B------:R-:W-:Y:S01]  /*0460*/  FADD R18, R9, -R18 ;  /* 0x8000001209127221 */ /* 0x000fe20000000000 */
[----:B-1----:R-:W-:Y:S01]  /*0470*/  FMUL R0, R19, R0 ;  /* 0x0000000013007220 */ /* 0x002fe20000400000 */
[C---:B------:R-:W-:Y:S02]  /*0480*/  FMUL R8, R7.reuse, R8 ;  /* 0x0000000807087220 */ /* 0x040fe40000400000 */
[----:B------:R-:W-:Y:S01]  /*0490*/  FMUL R18, R7, R18 ;  /* 0x0000001207127220 */ /* 0x000fe20000400000 */
[C---:B------:R-:W-:Y:S01]  /*04a0*/  FMUL R15, R0.reuse, R15 ;  /* 0x0000000f000f7220 */ /* 0x040fe20000400000 */
[----:B------:R-:W-:Y:S01]  /*04b0*/  FMUL R0, R0, R5 ;  /* 0x0000000500007220 */ /* 0x000fe20000400000 */
[----:B---3--:R-:W-:-:S02]  /*04c0*/  FFMA R8, R6, R8, R13 ;  /* 0x0000000806087223 */ /* 0x008fc4000000000d */
[C-C-:B------:R-:W-:Y:S01]  /*04d0*/  FFMA R15, R14.reuse, R15, R11.reuse ;  /* 0x0000000f0e0f7223 */ /* 0x140fe2000000000b */
[----:B------:R-:W-:Y:S01]  /*04e0*/  FFMA R11, R14, R0, R11 ;  /* 0x000000000e0b7223 */ /* 0x000fe2000000000b */
[----:B------:R-:W-:-:S03]  /*04f0*/  FFMA R18, R6, R18, R13 ;  /* 0x0000001206127223 */ /* 0x000fc6000000000d */
[----:B------:R-:W-:Y:S01]  /*0500*/  FSETP.GEU.AND P0, PT, R15, -R8, PT ;  /* 0x800000080f00720b */ /* 0x000fe20003f0e000 */
[----:B------:R-:W-:Y:S01]  /*0510*/  FADD R8, R8, R15 ;  /* 0x0000000f08087221 */ /* 0x000fe20000000000 */
[----:B------:R-:W-:Y:S01]  /*0520*/  FADD R0, R18, R11 ;  /* 0x0000000b12007221 */ /* 0x000fe20000000000 */
[----:B------:R-:W-:-:S03]  /*0530*/  FSETP.GEU.AND P1, PT, R11, -R18, PT ;  /* 0x800000120b00720b */ /* 0x000fc60003f2e000 */
[----:B------:R-:W-:Y:S02]  /*0540*/  FSEL R8, R8, RZ, P0 ;  /* 0x000000ff08087208 */ /* 0x000fe40000000000 */
[----:B------:R-:W-:-:S05]  /*0550*/  FSEL R9, R0, RZ, P1 ;  /* 0x000000ff00097208 */ /* 0x000fca0000800000 */
[----:B------:R-:W-:Y:S01]  /*0560*/  STG.E.64 desc[UR4][R2.64], R8 ;  /* 0x0000000802007986 */ /* 0x000fe2000c101b04 */
[----:B------:R-:W-:Y:S05]  /*0570*/  EXIT ;  /* 0x000000000000794d */ /* 0x000fea0003800000 */
.L_x_0:
[----:B------:R-:W-:-:S00]  /*0580*/  BRA `(.L_x_0) ;  /* 0xfffffffc00fc7947 */ /* 0x000fc0000383ffff */
[----:B------:R-:W-:-:S00]  /*0590*/  NOP ;  /* 0x0000000000007918 */ /* 0x000fc00000000000 */
        /* <DEDUP_REMOVED lines=14> */
.L_x_1:


//--------------------- .nv.global.init           --------------------------
	.section	.nv.global.init,"aw",@progbits
.nv.global.init:
	.type		_$_str,@object
	.size		_$_str,(_$_str_$_2 - _$_str)
_$_str:
        /*0000*/ 	.byte	0x5f, 0x5f, 0x43, 0x55, 0x44, 0x41, 0x5f, 0x46, 0x54, 0x5a, 0x00
	.type		_$_str_$_2,@object
	.size		_$_str_$_2,(.L_1 - _$_str_$_2)
_$_str_$_2:
        /*000b*/ 	.byte	0x5f, 0x5f, 0x43, 0x55, 0x44, 0x41, 0x5f, 0x50, 0x52, 0x45, 0x43, 0x5f, 0x53, 0x51, 0x52, 0x54
        /*001b*/ 	.byte	0x00
.L_1:


//--------------------- .nv.constant0.triton_poi_fused__native_batch_norm_legit_no_training_add_relu_32 --------------------------
	.section	.nv.constant0.triton_poi_fused__native_batch_norm_legit_no_training_add_relu_32,"a",@progbits
	.sectionflags	@""
	.align	4
.nv.constant0.triton_poi_fused__native_batch_norm_legit_no_training_add_relu_32:
	.zero		620
